	.headerflags	@"EF_CUDA_TEXMODE_UNIFIED EF_CUDA_64BIT_ADDRESS EF_CUDA_ACCELERATORS EF_CUDA_SM90 EF_CUDA_VIRTUAL_SM(EF_CUDA_SM90)"
	.elftype	@"ET_EXEC"


//--------------------- .nv.info                  --------------------------
	.section	.nv.info,"",@"SHT_CUDA_INFO"
	.align	4


	//----- nvinfo : EIATTR_REGCOUNT
	.align		4
        /*0000*/ 	.byte	0x04, 0x2f
        /*0002*/ 	.short	(.L_1 - .L_0)
	.align		4
.L_0:
        /*0004*/ 	.word	index@(triton_mm)
        /*0008*/ 	.word	0x00000048


	//----- nvinfo : EIATTR_MIN_STACK_SIZE
	.align		4
.L_1:
        /*000c*/ 	.byte	0x04, 0x12
        /*000e*/ 	.short	(.L_3 - .L_2)
	.align		4
.L_2:
        /*0010*/ 	.word	index@(triton_mm)
        /*0014*/ 	.word	0x00000000


	//----- nvinfo : EIATTR_FRAME_SIZE
	.align		4
.L_3:
        /*0018*/ 	.byte	0x04, 0x11
        /*001a*/ 	.short	(.L_5 - .L_4)
	.align		4
.L_4:
        /*001c*/ 	.word	index@(triton_mm)
        /*0020*/ 	.word	0x00000000


	//----- nvinfo : EIATTR_MIN_STACK_SIZE
	.align		4
.L_5:
        /*0024*/ 	.byte	0x04, 0x12
        /*0026*/ 	.short	(.L_7 - .L_6)
	.align		4
.L_6:
        /*0028*/ 	.word	index@(triton_mm)
        /*002c*/ 	.word	0x00000000
.L_7:


//--------------------- .nv.info.triton_mm        --------------------------
	.section	.nv.info.triton_mm,"",@"SHT_CUDA_INFO"
	.sectionflags	@""
	.align	4


	//----- nvinfo : EIATTR_CUDA_API_VERSION
	.align		4
        /*0000*/ 	.byte	0x04, 0x37
        /*0002*/ 	.short	(.L_9 - .L_8)
.L_8:
        /*0004*/ 	.word	0x0000007c


	//----- nvinfo : EIATTR_KPARAM_INFO
	.align		4
.L_9:
        /*0008*/ 	.byte	0x04, 0x17
        /*000a*/ 	.short	(.L_11 - .L_10)
.L_10:
        /*000c*/ 	.word	0x00000000
        /*0010*/ 	.short	0x0002
        /*0012*/ 	.short	0x0010
        /*0014*/ 	.byte	0x00, 0xf0, 0x21, 0x00


	//----- nvinfo : EIATTR_KPARAM_INFO
	.align		4
.L_11:
        /*0018*/ 	.byte	0x04, 0x17
        /*001a*/ 	.short	(.L_13 - .L_12)
.L_12:
        /*001c*/ 	.word	0x00000000
        /*0020*/ 	.short	0x0001
        /*0022*/ 	.short	0x0008
        /*0024*/ 	.byte	0x00, 0xf0, 0x21, 0x00


	//----- nvinfo : EIATTR_KPARAM_INFO
	.align		4
.L_13:
        /*0028*/ 	.byte	0x04, 0x17
        /*002a*/ 	.short	(.L_15 - .L_14)
.L_14:
        /*002c*/ 	.word	0x00000000
        /*0030*/ 	.short	0x0000
        /*0032*/ 	.short	0x0000
        /*0034*/ 	.byte	0x00, 0xf0, 0x21, 0x00


	//----- nvinfo : EIATTR_SPARSE_MMA_MASK
	.align		4
.L_15:
        /*0038*/ 	.byte	0x03, 0x50
        /*003a*/ 	.short	0x0000


	//----- nvinfo : EIATTR_MAXREG_COUNT
	.align		4
        /*003c*/ 	.byte	0x03, 0x1b
        /*003e*/ 	.short	0x00ff


	//----- nvinfo : EIATTR_EXIT_INSTR_OFFSETS
	.align		4
        /*0040*/ 	.byte	0x04, 0x1c
        /*0042*/ 	.short	(.L_17 - .L_16)


	//   ....[0]....
.L_16:
        /*0044*/ 	.word	0x00001930


	//   ....[1]....
        /*0048*/ 	.word	0x00001960


	//----- nvinfo : EIATTR_MAX_THREADS
	.align		4
.L_17:
        /*004c*/ 	.byte	0x04, 0x05
        /*004e*/ 	.short	(.L_19 - .L_18)
.L_18:
        /*0050*/ 	.word	0x00000040
        /*0054*/ 	.word	0x00000001
        /*0058*/ 	.word	0x00000001


	//----- nvinfo : EIATTR_CBANK_PARAM_SIZE
	.align		4
.L_19:
        /*005c*/ 	.byte	0x03, 0x19
        /*005e*/ 	.short	0x0018


	//----- nvinfo : EIATTR_PARAM_CBANK
	.align		4
        /*0060*/ 	.byte	0x04, 0x0a
        /*0062*/ 	.short	(.L_21 - .L_20)
	.align		4
.L_20:
        /*0064*/ 	.word	index@(.nv.constant0.triton_mm)
        /*0068*/ 	.short	0x0210
        /*006a*/ 	.short	0x0018


	//----- nvinfo : EIATTR_SW_WAR
	.align		4
.L_21:
        /*006c*/ 	.byte	0x04, 0x36
        /*006e*/ 	.short	(.L_23 - .L_22)
.L_22:
        /*0070*/ 	.word	0x00000008
.L_23:


//--------------------- .nv.callgraph             --------------------------
	.section	.nv.callgraph,"",@"SHT_CUDA_CALLGRAPH"
	.align	4
	.sectionentsize	8
	.align		4
        /*0000*/ 	.word	0x00000000
	.align		4
        /*0004*/ 	.word	0xffffffff
	.align		4
        /*0008*/ 	.word	0x00000000
	.align		4
        /*000c*/ 	.word	0xfffffffe
	.align		4
        /*0010*/ 	.word	0x00000000
	.align		4
        /*0014*/ 	.word	0xfffffffd
	.align		4
        /*0018*/ 	.word	0x00000000
	.align		4
        /*001c*/ 	.word	0xfffffffc


//--------------------- .text.triton_mm           --------------------------
	.section	.text.triton_mm,"ax",@progbits
	.sectionflags	@"SHF_BARRIERS=1"
	.align	128
        .global         triton_mm
        .type           triton_mm,@function
        .size           triton_mm,(.L_x_2 - triton_mm)
        .other          triton_mm,@"STO_CUDA_ENTRY STV_DEFAULT"
triton_mm:
.text.triton_mm:
[----:B------:R-:W1:Y:S08]  /*0000*/  LDC R1, c[0x0][0x28] ;  /* 0x00000a00ff017b82 */ /* 0x000e700000000800 */
[----:B------:R-:W2:Y:S01]  /*0010*/  S2UR UR9, SR_CTAID.X ;  /* 0x00000000000979c3 */ /* 0x000ea20000002500 */
[----:B------:R-:W3:Y:S01]  /*0020*/  S2R R39, SR_TID.X ;  /* 0x0000000000277919 */ /* 0x000ee20000002100 */
[----:B------:R-:W-:Y:S01]  /*0030*/  UMOV UR10, URZ ;  /* 0x0000003f000a7c82 */ /* 0x000fe20008000000 */
[----:B------:R-:W-:Y:S01]  /*0040*/  ULDC.64 UR16, c[0x0][0x208] ;  /* 0x0000820000107ab9 */ /* 0x000fe20000000a00 */
[----:B--2---:R-:W-:-:S04]  /*0050*/  UIMAD.WIDE UR4, UR9, 0x38e38e39, URZ ;  /* 0x38e38e39090478a5 */ /* 0x004fc8000f8e023f */
[----:B------:R-:W-:-:S03]  /*0060*/  USHF.R.U32.HI UR13, URZ, 0x1f, UR5 ;  /* 0x0000001f3f0d7899 */ /* 0x000fc60008011605 */
[----:B------:R-:W-:Y:S01]  /*0070*/  UMOV UR4, 0xfffffff8 ;  /* 0xfffffff800047882 */ /* 0x000fe20000000000 */
[----:B------:R-:W-:Y:S01]  /*0080*/  ULEA.HI.SX32 UR13, UR5, UR13, 0x16 ;  /* 0x0000000d050d7291 */ /* 0x000fe2000f8fb23f */
[----:B---3--:R-:W-:Y:S01]  /*0090*/  IMAD.SHL.U32 R6, R39, 0x8, RZ ;  /* 0x0000000827067824 */ /* 0x008fe200078e00ff */
[--C-:B------:R-:W-:Y:S02]  /*00a0*/  SHF.R.U32.HI R5, RZ, 0x4, R39.reuse ;  /* 0x00000004ff057819 */ /* 0x100fe40000011627 */
[----:B------:R-:W-:Y:S01]  /*00b0*/  UIMAD UR4, UR13, UR4, 0x1 ;  /* 0x000000010d0474a4 */ /* 0x000fe2000f8e0204 */
[----:B------:R-:W-:Y:S01]  /*00c0*/  SHF.R.U32.HI R32, RZ, 0x4, R39 ;  /* 0x00000004ff207819 */ /* 0x000fe20000011627 */
[----:B------:R-:W-:Y:S01]  /*00d0*/  UIMAD UR5, UR13, -0x1200, UR9 ;  /* 0xffffee000d0578a4 */ /* 0x000fe2000f8e0209 */
[----:B------:R-:W-:Y:S01]  /*00e0*/  SGXT.U32 R5, R5, 0x2 ;  /* 0x000000020505781a */ /* 0x000fe20000000000 */
[----:B------:R-:W-:Y:S01]  /*00f0*/  UISETP.LT.AND UP0, UPT, UR4, 0x8, UPT ;  /* 0x000000080400788c */ /* 0x000fe2000bf01270 */
[----:B------:R-:W-:-:S02]  /*0100*/  SGXT.U32 R32, R32, 0x1 ;  /* 0x000000012020781a */ /* 0x000fc40000000000 */
[C---:B------:R-:W-:Y:S01]  /*0110*/  LOP3.LUT R49, R5.reuse, 0x8, RZ, 0xfc, !PT ;  /* 0x0000000805317812 */ /* 0x040fe200078efcff */
[----:B------:R-:W-:Y:S01]  /*0120*/  USEL UR12, UR4, 0x8, UP0 ;  /* 0x00000008040c7887 */ /* 0x000fe20008000000 */
[----:B------:R-:W-:Y:S01]  /*0130*/  IMAD.U32 R2, RZ, RZ, UR5 ;  /* 0x00000005ff027e24 */ /* 0x000fe2000f8e00ff */
[C---:B------:R-:W-:Y:S01]  /*0140*/  LOP3.LUT R45, R5.reuse, 0x10, RZ, 0xfc, !PT ;  /* 0x00000010052d7812 */ /* 0x040fe200078efcff */
[C---:B------:R-:W-:Y:S01]  /*0150*/  IMAD.SHL.U32 R51, R5.reuse, 0x100, RZ ;  /* 0x0000010005337824 */ /* 0x040fe200078e00ff */
[----:B------:R-:W-:Y:S01]  /*0160*/  ULOP3.LUT UR5, UR5, UR12, URZ, 0x3c, !UPT ;  /* 0x0000000c05057292 */ /* 0x000fe2000f8e3c3f */
[----:B------:R-:W-:Y:S01]  /*0170*/  LOP3.LUT R43, R5, 0x18, RZ, 0xfc, !PT ;  /* 0x00000018052b7812 */ /* 0x000fe200078efcff */
[----:B------:R-:W-:Y:S01]  /*0180*/  IMAD.SHL.U32 R49, R49, 0x100, RZ ;  /* 0x0000010031317824 */ /* 0x000fe200078e00ff */
[----:B------:R-:W-:Y:S01]  /*0190*/  IABS R0, UR12 ;  /* 0x0000000c00007c13 */ /* 0x000fe20008000000 */
[----:B------:R-:W-:Y:S01]  /*01a0*/  IMAD.SHL.U32 R45, R45, 0x100, RZ ;  /* 0x000001002d2d7824 */ /* 0x000fe200078e00ff */
[----:B------:R-:W-:Y:S01]  /*01b0*/  IABS R2, R2 ;  /* 0x0000000200027213 */ /* 0x000fe20000000000 */
[----:B------:R-:W-:Y:S01]  /*01c0*/  IMAD.SHL.U32 R43, R43, 0x100, RZ ;  /* 0x000001002b2b7824 */ /* 0x000fe200078e00ff */
[----:B------:R-:W-:-:S02]  /*01d0*/  R2UR UR8, R0 ;  /* 0x00000000000872ca */ /* 0x000fc400000e0000 */
[----:B------:R-:W-:Y:S02]  /*01e0*/  R2UR UR4, R2 ;  /* 0x00000000020472ca */ /* 0x000fe400000e0000 */
[C---:B------:R-:W-:Y:S02]  /*01f0*/  LOP3.LUT R50, R5.reuse, 0x4, RZ, 0xfc, !PT ;  /* 0x0000000405327812 */ /* 0x040fe400078efcff */
[C---:B------:R-:W-:Y:S02]  /*0200*/  LOP3.LUT R48, R5.reuse, 0xc, RZ, 0xfc, !PT ;  /* 0x0000000c05307812 */ /* 0x040fe400078efcff */
[C---:B------:R-:W-:Y:S01]  /*0210*/  LOP3.LUT R44, R5.reuse, 0x14, RZ, 0xfc, !PT ;  /* 0x00000014052c7812 */ /* 0x040fe200078efcff */
[----:B------:R-:W-:Y:S01]  /*0220*/  IMAD.SHL.U32 R50, R50, 0x100, RZ ;  /* 0x0000010032327824 */ /* 0x000fe200078e00ff */
[----:B------:R-:W-:Y:S01]  /*0230*/  LOP3.LUT R42, R5, 0x1c, RZ, 0xfc, !PT ;  /* 0x0000001c052a7812 */ /* 0x000fe200078efcff */
[----:B------:R-:W-:Y:S01]  /*0240*/  IMAD.SHL.U32 R48, R48, 0x100, RZ ;  /* 0x0000010030307824 */ /* 0x000fe200078e00ff */
[----:B------:R-:W-:Y:S01]  /*0250*/  LOP3.LUT R40, R32, 0x7, R39, 0x78, !PT ;  /* 0x0000000720287812 */ /* 0x000fe200078e7827 */
[----:B------:R-:W2:Y:S01]  /*0260*/  I2F.RP R4, UR8 ;  /* 0x0000000800047d06 */ /* 0x000ea20008209400 */
[----:B------:R-:W-:Y:S01]  /*0270*/  IMAD.SHL.U32 R44, R44, 0x100, RZ ;  /* 0x000001002c2c7824 */ /* 0x000fe200078e00ff */
[----:B------:R-:W-:Y:S01]  /*0280*/  LOP3.LUT R38, R32, 0x2, RZ, 0xfc, !PT ;  /* 0x0000000220267812 */ /* 0x000fe200078efcff */
[----:B------:R-:W-:Y:S01]  /*0290*/  IMAD.SHL.U32 R42, R42, 0x100, RZ ;  /* 0x000001002a2a7824 */ /* 0x000fe200078e00ff */
[----:B------:R-:W-:Y:S01]  /*02a0*/  LOP3.LUT R36, R32, 0x6, RZ, 0xfc, !PT ;  /* 0x0000000620247812 */ /* 0x000fe200078efcff */
[----:B------:R-:W-:Y:S01]  /*02b0*/  IMAD.SHL.U32 R40, R40, 0x10, RZ ;  /* 0x0000001028287824 */ /* 0x000fe200078e00ff */
[----:B------:R-:W-:-:S02]  /*02c0*/  LOP3.LUT R34, R32, 0xa, RZ, 0xfc, !PT ;  /* 0x0000000a20227812 */ /* 0x000fc400078efcff */
[----:B------:R-:W-:Y:S02]  /*02d0*/  LOP3.LUT R38, R38, 0x7, R39, 0x78, !PT ;  /* 0x0000000726267812 */ /* 0x000fe400078e7827 */
[----:B------:R-:W-:Y:S02]  /*02e0*/  LOP3.LUT R36, R36, 0x7, R39, 0x78, !PT ;  /* 0x0000000724247812 */ /* 0x000fe400078e7827 */
[----:B------:R-:W-:Y:S01]  /*02f0*/  LOP3.LUT R34, R34, 0x7, R39, 0x78, !PT ;  /* 0x0000000722227812 */ /* 0x000fe200078e7827 */
[----:B------:R-:W-:Y:S01]  /*0300*/  IMAD.SHL.U32 R38, R38, 0x10, RZ ;  /* 0x0000001026267824 */ /* 0x000fe200078e00ff */
[----:B------:R-:W-:Y:S01]  /*0310*/  LOP3.LUT R69, R39, 0xf, RZ, 0xc0, !PT ;  /* 0x0000000f27457812 */ /* 0x000fe200078ec0ff */
[----:B--2---:R-:W2:Y:S01]  /*0320*/  MUFU.RCP R3, R4 ;  /* 0x0000000400037308 */ /* 0x004ea20000001000 */
[----:B------:R-:W-:Y:S01]  /*0330*/  IMAD.SHL.U32 R36, R36, 0x10, RZ ;  /* 0x0000001024247824 */ /* 0x000fe200078e00ff */
[----:B------:R-:W-:Y:S01]  /*0340*/  SHF.R.U32.HI R47, RZ, 0x2, R39 ;  /* 0x00000002ff2f7819 */ /* 0x000fe20000011627 */
[----:B------:R-:W-:-:S02]  /*0350*/  IMAD.SHL.U32 R34, R34, 0x10, RZ ;  /* 0x0000001022227824 */ /* 0x000fc400078e00ff */
[----:B--2---:R-:W-:Y:S01]  /*0360*/  VIADD R3, R3, 0xffffffe ;  /* 0x0ffffffe03037836 */ /* 0x004fe20000000000 */
[----:B------:R-:W-:-:S03]  /*0370*/  LOP3.LUT R4, R32, 0x4, RZ, 0xfc, !PT ;  /* 0x0000000420047812 */ /* 0x000fc600078efcff */
[----:B------:R-:W2:Y:S01]  /*0380*/  F2I.FTZ.U32.TRUNC.NTZ R0, R3 ;  /* 0x0000000300007305 */ /* 0x000ea2000021f000 */
[----:B------:R-:W-:-:S05]  /*0390*/  LOP3.LUT R4, R4, 0x7, R39, 0x78, !PT ;  /* 0x0000000704047812 */ /* 0x000fca00078e7827 */
[----:B------:R-:W-:Y:S01]  /*03a0*/  IMAD.SHL.U32 R4, R4, 0x10, RZ ;  /* 0x0000001004047824 */ /* 0x000fe200078e00ff */
[----:B--2---:R-:W-:Y:S01]  /*03b0*/  R2UR UR11, R0 ;  /* 0x00000000000b72ca */ /* 0x004fe200000e0000 */
[----:B------:R-:W-:Y:S01]  /*03c0*/  IMAD.SHL.U32 R3, R39, 0x100, RZ ;  /* 0x0000010027037824 */ /* 0x000fe200078e00ff */
[----:B------:R-:W-:-:S04]  /*03d0*/  IABS R0, UR12 ;  /* 0x0000000c00007c13 */ /* 0x000fc80008000000 */
[----:B------:R-:W-:Y:S01]  /*03e0*/  LOP3.LUT R3, R3, 0xf00, RZ, 0xc0, !PT ;  /* 0x00000f0003037812 */ /* 0x000fe200078ec0ff */
[----:B------:R-:W-:-:S03]  /*03f0*/  IMAD.MOV R0, RZ, RZ, -R0 ;  /* 0x000000ffff007224 */ /* 0x000fc600078e0a00 */
[-C--:B------:R-:W-:Y:S02]  /*0400*/  LOP3.LUT R37, R4, R3.reuse, RZ, 0xfc, !PT ;  /* 0x0000000304257212 */ /* 0x080fe400078efcff */
[----:B------:R-:W-:Y:S01]  /*0410*/  R2UR UR7, R0 ;  /* 0x00000000000772ca */ /* 0x000fe200000e0000 */
[----:B------:R-:W-:Y:S01]  /*0420*/  UIADD3 UR6, URZ, -UR11, URZ ;  /* 0x8000000b3f067290 */ /* 0x000fe2000fffe03f */
[----:B------:R-:W-:Y:S02]  /*0430*/  SHF.R.U32.HI R0, RZ, 0x3, R6 ;  /* 0x00000003ff007819 */ /* 0x000fe40000011606 */
[-C--:B------:R-:W-:Y:S01]  /*0440*/  LOP3.LUT R40, R40, R3.reuse, RZ, 0xfc, !PT ;  /* 0x0000000328287212 */ /* 0x080fe200078efcff */
[----:B------:R-:W-:Y:S01]  /*0450*/  UIMAD UR6, UR6, UR8, URZ ;  /* 0x00000008060672a4 */ /* 0x000fe2000f8e023f */
[----:B------:R-:W-:Y:S02]  /*0460*/  SGXT.U32 R0, R0, 0x4 ;  /* 0x000000040000781a */ /* 0x000fe40000000000 */
[----:B------:R-:W-:Y:S01]  /*0470*/  LOP3.LUT R38, R38, R3, RZ, 0xfc, !PT ;  /* 0x0000000326267212 */ /* 0x000fe200078efcff */
[----:B------:R-:W-:Y:S01]  /*0480*/  UIMAD.WIDE.U32 UR10, UR11, UR6, UR10 ;  /* 0x000000060b0a72a5 */ /* 0x000fe2000f8e000a */
[----:B------:R-:W-:Y:S01]  /*0490*/  LOP3.LUT R2, R0, R5, RZ, 0x3c, !PT ;  /* 0x0000000500027212 */ /* 0x000fe200078e3cff */
[----:B------:R-:W-:Y:S01]  /*04a0*/  ULOP3.LUT UR10, URZ, UR12, URZ, 0x33, !UPT ;  /* 0x0000000c3f0a7292 */ /* 0x000fe2000f8e333f */
[----:B------:R-:W-:Y:S01]  /*04b0*/  LOP3.LUT R7, R0, 0x4, R5, 0x1e, !PT ;  /* 0x0000000400077812 */ /* 0x000fe200078e1e05 */
[----:B------:R-:W-:Y:S01]  /*04c0*/  UIMAD.WIDE.U32 UR14, UR11, UR4, URZ ;  /* 0x000000040b0e72a5 */ /* 0x000fe2000f8e003f */
[----:B------:R-:W-:Y:S01]  /*04d0*/  LOP3.LUT R0, R32, 0xc, RZ, 0xfc, !PT ;  /* 0x0000000c20007812 */ /* 0x000fe200078efcff */
[----:B------:R-:W-:Y:S01]  /*04e0*/  IMAD.SHL.U32 R2, R2, 0x10, RZ ;  /* 0x0000001002027824 */ /* 0x000fe200078e00ff */
[----:B------:R-:W-:Y:S01]  /*04f0*/  LOP3.LUT R36, R36, R3, RZ, 0xfc, !PT ;  /* 0x0000000324247212 */ /* 0x000fe200078efcff */
[----:B------:R-:W-:Y:S01]  /*0500*/  UIMAD UR4, UR15, UR7, UR4 ;  /* 0x000000070f0472a4 */ /* 0x000fe2000f8e0204 */
[----:B------:R-:W-:Y:S01]  /*0510*/  IMAD.SHL.U32 R7, R7, 0x10, RZ ;  /* 0x0000001007077824 */ /* 0x000fe200078e00ff */
[----:B------:R-:W-:Y:S01]  /*0520*/  LOP3.LUT R0, R0, 0x7, R39, 0x78, !PT ;  /* 0x0000000700007812 */ /* 0x000fe200078e7827 */
[----:B------:R-:W-:Y:S01]  /*0530*/  UMOV UR14, URZ ;  /* 0x0000003f000e7c82 */ /* 0x000fe20008000000 */
[----:B------:R-:W-:Y:S01]  /*0540*/  UISETP.GT.U32.AND UP0, UPT, UR8, UR4, UPT ;  /* 0x000000040800728c */ /* 0x000fe2000bf04070 */
[----:B------:R-:W-:-:S02]  /*0550*/  LOP3.LUT R49, R49, R2, RZ, 0xfc, !PT ;  /* 0x0000000231317212 */ /* 0x000fc400078efcff */
[-C--:B------:R-:W-:Y:S01]  /*0560*/  LOP3.LUT R45, R45, R2.reuse, RZ, 0xfc, !PT ;  /* 0x000000022d2d7212 */ /* 0x080fe200078efcff */
[----:B------:R-:W-:Y:S01]  /*0570*/  IMAD.SHL.U32 R0, R0, 0x10, RZ ;  /* 0x0000001000007824 */ /* 0x000fe200078e00ff */
[----:B------:R-:W-:Y:S02]  /*0580*/  LOP3.LUT R51, R2, R51, RZ, 0xfc, !PT ;  /* 0x0000003302337212 */ /* 0x000fe400078efcff */
[----:B------:R-:W-:Y:S02]  /*0590*/  LOP3.LUT R43, R43, R2, RZ, 0xfc, !PT ;  /* 0x000000022b2b7212 */ /* 0x000fe400078efcff */
[----:B------:R-:W-:Y:S02]  /*05a0*/  LOP3.LUT R2, R32, 0x8, RZ, 0xfc, !PT ;  /* 0x0000000820027812 */ /* 0x000fe400078efcff */
[----:B------:R-:W-:Y:S01]  /*05b0*/  @!UP0 UIADD3 UR4, UR4, -UR8, URZ ;  /* 0x8000000804048290 */ /* 0x000fe2000fffe03f */
[----:B------:R-:W-:Y:S01]  /*05c0*/  LOP3.LUT R50, R7, R50, RZ, 0xfc, !PT ;  /* 0x0000003207327212 */ /* 0x000fe200078efcff */
[----:B------:R-:W-:Y:S01]  /*05d0*/  @!UP0 UIADD3 UR15, UR15, 0x1, URZ ;  /* 0x000000010f0f8890 */ /* 0x000fe2000fffe03f */
[----:B------:R-:W-:Y:S01]  /*05e0*/  LOP3.LUT R2, R2, 0x7, R39, 0x78, !PT ;  /* 0x0000000702027812 */ /* 0x000fe200078e7827 */
[----:B------:R-:W-:Y:S01]  /*05f0*/  UISETP.GE.U32.AND UP1, UPT, UR4, UR8, UPT ;  /* 0x000000080400728c */ /* 0x000fe2000bf26070 */
[-C--:B------:R-:W-:Y:S01]  /*0600*/  LOP3.LUT R48, R48, R7.reuse, RZ, 0xfc, !PT ;  /* 0x0000000730307212 */ /* 0x080fe200078efcff */
[----:B------:R-:W-:Y:S01]  /*0610*/  UISETP.GE.AND UP0, UPT, UR5, URZ, UPT ;  /* 0x0000003f0500728c */ /* 0x000fe2000bf06270 */
[-C--:B------:R-:W-:Y:S01]  /*0620*/  LOP3.LUT R44, R44, R7.reuse, RZ, 0xfc, !PT ;  /* 0x000000072c2c7212 */ /* 0x080fe200078efcff */
[----:B------:R-:W-:Y:S01]  /*0630*/  IMAD.SHL.U32 R2, R2, 0x10, RZ ;  /* 0x0000001002027824 */ /* 0x000fe200078e00ff */
[----:B------:R-:W-:Y:S01]  /*0640*/  LOP3.LUT R42, R42, R7, RZ, 0xfc, !PT ;  /* 0x000000072a2a7212 */ /* 0x000fe200078efcff */
[----:B------:R-:W-:Y:S01]  /*0650*/  UMOV UR5, 0x400 ;  /* 0x0000040000057882 */ /* 0x000fe20000000000 */
[----:B------:R-:W-:Y:S01]  /*0660*/  LOP3.LUT R32, R32, 0xe, RZ, 0xfc, !PT ;  /* 0x0000000e20207812 */ /* 0x000fe200078efcff */
[----:B------:R-:W2:Y:S01]  /*0670*/  S2UR UR4, SR_CgaCtaId ;  /* 0x00000000000479c3 */ /* 0x000ea20000008800 */
[----:B------:R-:W-:-:S02]  /*0680*/  LOP3.LUT R35, R2, R3, RZ, 0xfc, !PT ;  /* 0x0000000302237212 */ /* 0x000fc400078efcff */
[----:B------:R-:W-:Y:S01]  /*0690*/  @UP1 UIADD3 UR15, UR15, 0x1, URZ ;  /* 0x000000010f0f1890 */ /* 0x000fe2000fffe03f */
[-C--:B------:R-:W-:Y:S01]  /*06a0*/  LOP3.LUT R33, R0, R3.reuse, RZ, 0xfc, !PT ;  /* 0x0000000300217212 */ /* 0x080fe200078efcff */
[----:B------:R-:W-:Y:S01]  /*06b0*/  UISETP.NE.AND UP1, UPT, UR12, URZ, UPT ;  /* 0x0000003f0c00728c */ /* 0x000fe2000bf25270 */
[----:B------:R-:W-:Y:S01]  /*06c0*/  LOP3.LUT R32, R32, 0x7, R39, 0x78, !PT ;  /* 0x0000000720207812 */ /* 0x000fe200078e7827 */
[----:B------:R-:W-:Y:S01]  /*06d0*/  @!UP0 UIADD3 UR15, -UR15, URZ, URZ ;  /* 0x0000003f0f0f8290 */ /* 0x000fe2000fffe13f */
[----:B------:R-:W-:-:S03]  /*06e0*/  LOP3.LUT R34, R34, R3, RZ, 0xfc, !PT ;  /* 0x0000000322227212 */ /* 0x000fc600078efcff */
[----:B------:R-:W-:Y:S01]  /*06f0*/  USEL UR6, UR10, UR15, !UP1 ;  /* 0x0000000f0a067287 */ /* 0x000fe2000c800000 */
[----:B------:R-:W-:Y:S02]  /*0700*/  IMAD.SHL.U32 R32, R32, 0x10, RZ ;  /* 0x0000001020207824 */ /* 0x000fe400078e00ff */
[----:B------:R-:W-:Y:S01]  /*0710*/  UMOV UR15, URZ ;  /* 0x0000003f000f7c82 */ /* 0x000fe20008000000 */
[----:B------:R-:W-:Y:S02]  /*0720*/  USHF.L.U32 UR6, UR6, 0x5, URZ ;  /* 0x0000000506067899 */ /* 0x000fe4000800063f */
[----:B------:R-:W-:-:S04]  /*0730*/  LOP3.LUT R32, R32, R3, RZ, 0xfc, !PT ;  /* 0x0000000320207212 */ /* 0x000fc800078efcff */
[----:B------:R-:W-:Y:S01]  /*0740*/  LOP3.LUT R59, R5, UR6, RZ, 0xfc, !PT ;  /* 0x00000006053b7c12 */ /* 0x000fe2000f8efcff */
[----:B------:R-:W-:Y:S02]  /*0750*/  IMAD.U32 R14, RZ, RZ, UR6 ;  /* 0x00000006ff0e7e24 */ /* 0x000fe4000f8e00ff */
[----:B------:R-:W-:Y:S01]  /*0760*/  IMAD.U32 R2, RZ, RZ, UR6 ;  /* 0x00000006ff027e24 */ /* 0x000fe2000f8e00ff */
[----:B--2---:R-:W-:Y:S01]  /*0770*/  UPRMT UR4, UR4, 0x654, UR5 ;  /* 0x0000065404047896 */ /* 0x004fe20008000005 */
[----:B------:R-:W-:Y:S01]  /*0780*/  IMAD.HI R20, R59, 0x38e38e39, RZ ;  /* 0x38e38e393b147827 */ /* 0x000fe200078e02ff */
[----:B------:R-:W-:Y:S01]  /*0790*/  LOP3.LUT R14, R14, 0x8, R5, 0xfe, !PT ;  /* 0x000000080e0e7812 */ /* 0x000fe200078efe05 */
[----:B------:R-:W-:Y:S01]  /*07a0*/  UMOV UR5, URZ ;  /* 0x0000003f00057c82 */ /* 0x000fe20008000000 */
[----:B------:R-:W-:Y:S01]  /*07b0*/  LOP3.LUT R2, R2, 0x18, R5, 0xfe, !PT ;  /* 0x0000001802027812 */ /* 0x000fe200078efe05 */
[----:B------:R-:W-:Y:S01]  /*07c0*/  IMAD.U32 R16, RZ, RZ, UR6 ;  /* 0x00000006ff107e24 */ /* 0x000fe2000f8e00ff */
[----:B------:R-:W-:Y:S01]  /*07d0*/  SHF.R.U32.HI R7, RZ, 0x1f, R20 ;  /* 0x0000001fff077819 */ /* 0x000fe20000011614 */
[----:B------:R-:W-:-:S03]  /*07e0*/  IMAD.HI R21, R14, 0x38e38e39, RZ ;  /* 0x38e38e390e157827 */ /* 0x000fc600078e02ff */
[----:B------:R-:W-:Y:S01]  /*07f0*/  LEA.HI.SX32 R20, R20, R7, 0x14 ;  /* 0x0000000714147211 */ /* 0x000fe200078fa2ff */
[----:B------:R-:W-:Y:S01]  /*0800*/  IMAD.U32 R0, RZ, RZ, UR6 ;  /* 0x00000006ff007e24 */ /* 0x000fe2000f8e00ff */
[----:B------:R-:W-:Y:S01]  /*0810*/  LOP3.LUT R16, R16, 0x4, R5, 0xfe, !PT ;  /* 0x0000000410107812 */ /* 0x000fe200078efe05 */
[----:B------:R-:W-:Y:S01]  /*0820*/  IMAD.U32 R12, RZ, RZ, UR6 ;  /* 0x00000006ff0c7e24 */ /* 0x000fe2000f8e00ff */
[----:B------:R-:W-:Y:S01]  /*0830*/  SHF.R.U32.HI R8, RZ, 0x1f, R21 ;  /* 0x0000001fff087819 */ /* 0x000fe20000011615 */
[----:B------:R-:W-:Y:S01]  /*0840*/  IMAD R59, R20, -0x4800, R59 ;  /* 0xffffb800143b7824 */ /* 0x000fe200078e023b */
[----:B------:R-:W-:Y:S01]  /*0850*/  LOP3.LUT R0, R0, 0x1c, R5, 0xfe, !PT ;  /* 0x0000001c00007812 */ /* 0x000fe200078efe05 */
[----:B------:R-:W-:Y:S01]  /*0860*/  IMAD.HI R20, R2, 0x38e38e39, RZ ;  /* 0x38e38e3902147827 */ /* 0x000fe200078e02ff */
[----:B------:R-:W-:Y:S02]  /*0870*/  LEA.HI.SX32 R21, R21, R8, 0x14 ;  /* 0x0000000815157211 */ /* 0x000fe400078fa2ff */
[----:B------:R-:W2:Y:S01]  /*0880*/  LDC.64 R8, c[0x0][0x210] ;  /* 0x00008400ff087b82 */ /* 0x000ea20000000a00 */
[----:B------:R-:W-:Y:S01]  /*0890*/  IMAD.HI R18, R16, 0x38e38e39, RZ ;  /* 0x38e38e3910127827 */ /* 0x000fe200078e02ff */
[----:B------:R-:W-:-:S02]  /*08a0*/  SHF.R.U32.HI R7, RZ, 0x1f, R20 ;  /* 0x0000001fff077819 */ /* 0x000fc40000011614 */
[----:B------:R-:W-:Y:S01]  /*08b0*/  LOP3.LUT R12, R12, 0xc, R5, 0xfe, !PT ;  /* 0x0000000c0c0c7812 */ /* 0x000fe200078efe05 */
[----:B------:R-:W-:Y:S01]  /*08c0*/  IMAD.U32 R10, RZ, RZ, UR6 ;  /* 0x00000006ff0a7e24 */ /* 0x000fe2000f8e00ff */
[----:B------:R-:W-:Y:S01]  /*08d0*/  SHF.R.U32.HI R11, RZ, 0x1f, R18 ;  /* 0x0000001fff0b7819 */ /* 0x000fe20000011612 */
[----:B------:R-:W-:Y:S01]  /*08e0*/  IMAD.U32 R4, RZ, RZ, UR6 ;  /* 0x00000006ff047e24 */ /* 0x000fe2000f8e00ff */
[----:B------:R-:W-:Y:S01]  /*08f0*/  LEA.HI.SX32 R7, R20, R7, 0x14 ;  /* 0x0000000714077211 */ /* 0x000fe200078fa2ff */
[----:B------:R-:W-:Y:S01]  /*0900*/  IMAD.HI R26, R12, 0x38e38e39, RZ ;  /* 0x38e38e390c1a7827 */ /* 0x000fe200078e02ff */
[----:B------:R-:W-:Y:S02]  /*0910*/  LEA.HI.SX32 R11, R18, R11, 0x14 ;  /* 0x0000000b120b7211 */ /* 0x000fe400078fa2ff */
[----:B------:R-:W-:Y:S01]  /*0920*/  LOP3.LUT R10, R10, 0x10, R5, 0xfe, !PT ;  /* 0x000000100a0a7812 */ /* 0x000fe200078efe05 */
[----:B------:R-:W-:Y:S01]  /*0930*/  IMAD.HI R18, R0, 0x38e38e39, RZ ;  /* 0x38e38e3900127827 */ /* 0x000fe200078e02ff */
[----:B------:R-:W-:-:S02]  /*0940*/  LOP3.LUT R4, R4, 0x14, R5, 0xfe, !PT ;  /* 0x0000001404047812 */ /* 0x000fc400078efe05 */
[----:B------:R-:W-:Y:S01]  /*0950*/  SHF.R.U32.HI R17, RZ, 0x1f, R26 ;  /* 0x0000001fff117819 */ /* 0x000fe2000001161a */
[----:B------:R-:W-:Y:S01]  /*0960*/  IMAD R7, R7, -0x4800, R2 ;  /* 0xffffb80007077824 */ /* 0x000fe200078e0202 */
[----:B------:R-:W-:Y:S01]  /*0970*/  SHF.R.U32.HI R5, RZ, 0x1f, R18 ;  /* 0x0000001fff057819 */ /* 0x000fe20000011612 */
[----:B------:R-:W3:Y:S01]  /*0980*/  LDC.64 R2, c[0x0][0x218] ;  /* 0x00008600ff027b82 */ /* 0x000ee20000000a00 */
[----:B------:R-:W-:Y:S01]  /*0990*/  IMAD.HI R24, R10, 0x38e38e39, RZ ;  /* 0x38e38e390a187827 */ /* 0x000fe200078e02ff */
[----:B------:R-:W-:Y:S02]  /*09a0*/  LEA.HI.SX32 R17, R26, R17, 0x14 ;  /* 0x000000111a117211 */ /* 0x000fe400078fa2ff */
[----:B------:R-:W-:Y:S01]  /*09b0*/  LEA.HI.SX32 R5, R18, R5, 0x14 ;  /* 0x0000000512057211 */ /* 0x000fe200078fa2ff */
[----:B------:R-:W-:Y:S01]  /*09c0*/  IMAD.HI R22, R4, 0x38e38e39, RZ ;  /* 0x38e38e3904167827 */ /* 0x000fe200078e02ff */
[----:B------:R-:W-:-:S03]  /*09d0*/  SHF.R.U32.HI R15, RZ, 0x1f, R24 ;  /* 0x0000001fff0f7819 */ /* 0x000fc60000011618 */
[----:B------:R-:W-:Y:S01]  /*09e0*/  IMAD R5, R5, -0x4800, R0 ;  /* 0xffffb80005057824 */ /* 0x000fe200078e0200 */
[----:B------:R-:W-:Y:S01]  /*09f0*/  SHF.R.U32.HI R13, RZ, 0x1f, R22 ;  /* 0x0000001fff0d7819 */ /* 0x000fe20000011616 */
[----:B------:R-:W-:Y:S01]  /*0a00*/  IMAD R11, R11, -0x4800, R16 ;  /* 0xffffb8000b0b7824 */ /* 0x000fe200078e0210 */
[----:B------:R-:W-:Y:S01]  /*0a10*/  LOP3.LUT R0, R6, 0x78, RZ, 0xc0, !PT ;  /* 0x0000007806007812 */ /* 0x000fe200078ec0ff */
[----:B------:R-:W-:Y:S01]  /*0a20*/  IMAD R21, R21, -0x4800, R14 ;  /* 0xffffb80015157824 */ /* 0x000fe200078e020e */
[----:B------:R-:W-:Y:S01]  /*0a30*/  LEA.HI.SX32 R15, R24, R15, 0x14 ;  /* 0x0000000f180f7211 */ /* 0x000fe200078fa2ff */
[----:B--2---:R-:W-:Y:S01]  /*0a40*/  IMAD.WIDE.U32 R68, R69, 0x10, R8 ;  /* 0x0000001045447825 */ /* 0x004fe200078e0008 */
[----:B------:R-:W-:-:S03]  /*0a50*/  LEA.HI.SX32 R13, R22, R13, 0x14 ;  /* 0x0000000d160d7211 */ /* 0x000fc600078fa2ff */
[----:B------:R-:W-:Y:S01]  /*0a60*/  IMAD R17, R17, -0x4800, R12 ;  /* 0xffffb80011117824 */ /* 0x000fe200078e020c */
[----:B------:R-:W-:Y:S01]  /*0a70*/  IADD3 R41, P0, R68, 0x100, RZ ;  /* 0x0000010044297810 */ /* 0x000fe20007f1e0ff */
[----:B------:R-:W-:-:S04]  /*0a80*/  IMAD.WIDE.U32 R8, R0, 0x2, R8 ;  /* 0x0000000200087825 */ /* 0x000fc800078e0008 */
[----:B------:R-:W-:Y:S02]  /*0a90*/  VIADD R51, R51, UR4 ;  /* 0x0000000433337c36 */ /* 0x000fe40008000000 */
[----:B------:R-:W-:Y:S02]  /*0aa0*/  IMAD R15, R15, -0x4800, R10 ;  /* 0xffffb8000f0f7824 */ /* 0x000fe400078e020a */
[----:B------:R-:W-:Y:S01]  /*0ab0*/  IMAD R59, R59, 0xc00, R0 ;  /* 0x00000c003b3b7824 */ /* 0x000fe200078e0200 */
[----:B------:R-:W-:Y:S01]  /*0ac0*/  @!PT LDS RZ, [RZ] ;  /* 0x00000000fffff984 */ /* 0x000fe20000000800 */
[----:B------:R-:W-:Y:S01]  /*0ad0*/  @!PT LDS RZ, [RZ] ;  /* 0x00000000fffff984 */ /* 0x000fe20000000800 */
[----:B------:R-:W-:Y:S01]  /*0ae0*/  @!PT LDS RZ, [RZ] ;  /* 0x00000000fffff984 */ /* 0x000fe20000000800 */
[----:B------:R-:W-:Y:S01]  /*0af0*/  LDGSTS.E.BYPASS.LTC128B.128 [R51], desc[UR16][R8.64] ;  /* 0x0000000008337fae */ /* 0x000fe2000b901d50 */
[----:B------:R-:W-:Y:S02]  /*0b00*/  VIADD R50, R50, UR4 ;  /* 0x0000000432327c36 */ /* 0x000fe40008000000 */
[----:B------:R-:W-:Y:S01]  /*0b10*/  IMAD R13, R13, -0x4800, R4 ;  /* 0xffffb8000d0d7824 */ /* 0x000fe200078e0204 */
[----:B------:R-:W-:Y:S01]  /*0b20*/  SHF.R.U32.HI R4, RZ, 0x3, R39 ;  /* 0x00000003ff047819 */ /* 0x000fe20000011627 */
[----:B------:R-:W-:Y:S01]  /*0b30*/  IMAD R11, R11, 0xc00, R0 ;  /* 0x00000c000b0b7824 */ /* 0x000fe200078e0200 */
[----:B------:R-:W-:Y:S01]  /*0b40*/  LDGSTS.E.BYPASS.LTC128B.128 [R50], desc[UR16][R8.64] ;  /* 0x0000000008327fae */ /* 0x000fe2000b901d50 */
[----:B------:R-:W-:-:S02]  /*0b50*/  VIADD R49, R49, UR4 ;  /* 0x0000000431317c36 */ /* 0x000fc40008000000 */
[--C-:B------:R-:W-:Y:S02]  /*0b60*/  IMAD R21, R21, 0xc00, R0.reuse ;  /* 0x00000c0015157824 */ /* 0x100fe400078e0200 */
[----:B------:R-:W-:Y:S01]  /*0b70*/  VIADD R48, R48, UR4 ;  /* 0x0000000430307c36 */ /* 0x000fe20008000000 */
[----:B------:R-:W-:Y:S01]  /*0b80*/  LDGSTS.E.BYPASS.LTC128B.128 [R49], desc[UR16][R8.64] ;  /* 0x0000000008317fae */ /* 0x000fe2000b901d50 */
[--C-:B------:R-:W-:Y:S02]  /*0b90*/  IMAD R22, R17, 0xc00, R0.reuse ;  /* 0x00000c0011167824 */ /* 0x100fe400078e0200 */
[----:B------:R-:W-:Y:S01]  /*0ba0*/  IMAD R24, R15, 0xc00, R0 ;  /* 0x00000c000f187824 */ /* 0x000fe200078e0200 */
[----:B------:R2:W-:Y:S01]  /*0bb0*/  LDGSTS.E.BYPASS.LTC128B.128 [R48], desc[UR16][R8.64] ;  /* 0x0000000008307fae */ /* 0x0005e2000b901d50 */
[----:B---3--:R-:W-:-:S03]  /*0bc0*/  IMAD.WIDE R58, R59, 0x2, R2 ;  /* 0x000000023b3a7825 */ /* 0x008fc600078e0202 */
[----:B------:R-:W0:Y:S01]  /*0bd0*/  LDGDEPBAR ;  /* 0x00000000000079af */ /* 0x000e220000000000 */
[----:B------:R-:W-:Y:S02]  /*0be0*/  IMAD R26, R13, 0xc00, R0 ;  /* 0x00000c000d1a7824 */ /* 0x000fe400078e0200 */
[----:B------:R-:W-:Y:S01]  /*0bf0*/  IMAD.WIDE R10, R11, 0x2, R2 ;  /* 0x000000020b0a7825 */ /* 0x000fe200078e0202 */
[----:B------:R-:W-:Y:S03]  /*0c00*/  LDGSTS.E.BYPASS.LTC128B.128 [R51+0x1000], desc[UR16][R58.64] ;  /* 0x010000003a337fae */ /* 0x000fe6000b901d50 */
[----:B------:R-:W-:Y:S01]  /*0c10*/  IMAD R54, R7, 0xc00, R0 ;  /* 0x00000c0007367824 */ /* 0x000fe200078e0200 */
[----:B------:R-:W-:Y:S01]  /*0c20*/  LDGSTS.E.BYPASS.LTC128B.128 [R50+0x1000], desc[UR16][R10.64] ;  /* 0x010000000a327fae */ /* 0x000fe2000b901d50 */
[----:B------:R-:W-:-:S04]  /*0c30*/  IMAD.WIDE R20, R21, 0x2, R2 ;  /* 0x0000000215147825 */ /* 0x000fc800078e0202 */
[----:B------:R-:W-:Y:S01]  /*0c40*/  IMAD R56, R5, 0xc00, R0 ;  /* 0x00000c0005387824 */ /* 0x000fe200078e0200 */
[----:B------:R-:W-:Y:S01]  /*0c50*/  LDGSTS.E.BYPASS.LTC128B.128 [R49+0x1000], desc[UR16][R20.64] ;  /* 0x0100000014317fae */ /* 0x000fe2000b901d50 */
[----:B------:R-:W-:Y:S01]  /*0c60*/  IMAD.WIDE R22, R22, 0x2, R2 ;  /* 0x0000000216167825 */ /* 0x000fe200078e0202 */
[----:B------:R-:W-:-:S03]  /*0c70*/  LOP3.LUT R0, R39, 0x17, RZ, 0xc0, !PT ;  /* 0x0000001727007812 */ /* 0x000fc600078ec0ff */
[--C-:B------:R-:W-:Y:S01]  /*0c80*/  IMAD.WIDE R24, R24, 0x2, R2.reuse ;  /* 0x0000000218187825 */ /* 0x100fe200078e0202 */
[----:B------:R-:W-:Y:S01]  /*0c90*/  LDGSTS.E.BYPASS.LTC128B.128 [R48+0x1000], desc[UR16][R22.64] ;  /* 0x0100000016307fae */ /* 0x000fe2000b901d50 */
[----:B------:R-:W-:Y:S02]  /*0ca0*/  LOP3.LUT R5, R0, 0x8, R47, 0xf8, !PT ;  /* 0x0000000800057812 */ /* 0x000fe400078ef82f */
[----:B------:R-:W-:Y:S01]  /*0cb0*/  VIADD R45, R45, UR4 ;  /* 0x000000042d2d7c36 */ /* 0x000fe20008000000 */
[----:B------:R-:W-:Y:S01]  /*0cc0*/  SGXT.U32 R0, R4, 0x1 ;  /* 0x000000010400781a */ /* 0x000fe20000000000 */
[----:B------:R-:W-:-:S03]  /*0cd0*/  IMAD.WIDE R26, R26, 0x2, R2 ;  /* 0x000000021a1a7825 */ /* 0x000fc600078e0202 */
[----:B------:R-:W-:Y:S01]  /*0ce0*/  LDGSTS.E.BYPASS.LTC128B.128 [R45+0x1000], desc[UR16][R24.64] ;  /* 0x01000000182d7fae */ /* 0x000fe2000b901d50 */
[----:B------:R-:W-:Y:S01]  /*0cf0*/  VIADD R44, R44, UR4 ;  /* 0x000000042c2c7c36 */ /* 0x000fe20008000000 */
[----:B------:R-:W-:Y:S01]  /*0d00*/  LOP3.LUT R46, R0, 0x7, R39, 0x78, !PT ;  /* 0x00000007002e7812 */ /* 0x000fe200078e7827 */
[--C-:B------:R-:W-:Y:S01]  /*0d10*/  IMAD.WIDE R54, R54, 0x2, R2.reuse ;  /* 0x0000000236367825 */ /* 0x100fe200078e0202 */
[C---:B--2---:R-:W-:Y:S02]  /*0d20*/  LOP3.LUT R8, R0.reuse, 0x2, RZ, 0xfc, !PT ;  /* 0x0000000200087812 */ /* 0x044fe400078efcff */
[----:B------:R-:W-:Y:S01]  /*0d30*/  LDGSTS.E.BYPASS.LTC128B.128 [R44+0x1000], desc[UR16][R26.64] ;  /* 0x010000001a2c7fae */ /* 0x000fe2000b901d50 */
[----:B------:R-:W-:Y:S01]  /*0d40*/  VIADD R43, R43, UR4 ;  /* 0x000000042b2b7c36 */ /* 0x000fe20008000000 */
[----:B------:R-:W-:Y:S01]  /*0d50*/  LOP3.LUT R30, R0, 0x4, RZ, 0xfc, !PT ;  /* 0x00000004001e7812 */ /* 0x000fe200078efcff */
[----:B------:R-:W-:Y:S01]  /*0d60*/  IMAD.WIDE R56, R56, 0x2, R2 ;  /* 0x0000000238387825 */ /* 0x000fe200078e0202 */
[----:B------:R-:W-:-:S02]  /*0d70*/  LOP3.LUT R6, R0, 0x6, RZ, 0xfc, !PT ;  /* 0x0000000600067812 */ /* 0x000fc400078efcff */
[----:B------:R2:W-:Y:S01]  /*0d80*/  LDGSTS.E.BYPASS.LTC128B.128 [R43+0x1000], desc[UR16][R54.64] ;  /* 0x01000000362b7fae */ /* 0x0005e2000b901d50 */
[----:B------:R-:W-:Y:S01]  /*0d90*/  VIADD R42, R42, UR4 ;  /* 0x000000042a2a7c36 */ /* 0x000fe20008000000 */
[C---:B------:R-:W-:Y:S01]  /*0da0*/  LOP3.LUT R28, R0.reuse, 0x8, RZ, 0xfc, !PT ;  /* 0x00000008001c7812 */ /* 0x040fe200078efcff */
[----:B------:R-:W-:Y:S01]  /*0db0*/  IMAD.SHL.U32 R5, R5, 0x100, RZ ;  /* 0x0000010005057824 */ /* 0x000fe200078e00ff */
[----:B------:R-:W-:Y:S01]  /*0dc0*/  LOP3.LUT R4, R0, 0xa, RZ, 0xfc, !PT ;  /* 0x0000000a00047812 */ /* 0x000fe200078efcff */
[----:B------:R-:W-:Y:S01]  /*0dd0*/  IMAD.SHL.U32 R46, R46, 0x10, RZ ;  /* 0x000000102e2e7824 */ /* 0x000fe200078e00ff */
[----:B------:R3:W-:Y:S01]  /*0de0*/  LDGSTS.E.BYPASS.LTC128B.128 [R42+0x1000], desc[UR16][R56.64] ;  /* 0x01000000382a7fae */ /* 0x0007e2000b901d50 */
[C---:B------:R-:W-:Y:S01]  /*0df0*/  LOP3.LUT R2, R0.reuse, 0xc, RZ, 0xfc, !PT ;  /* 0x0000000c00027812 */ /* 0x040fe200078efcff */
[----:B------:R-:W-:Y:S01]  /*0e00*/  IMAD.X R68, RZ, RZ, R69, P0 ;  /* 0x000000ffff447224 */ /* 0x000fe200000e0645 */
[----:B------:R-:W-:Y:S01]  /*0e10*/  LOP3.LUT R0, R0, 0xe, RZ, 0xfc, !PT ;  /* 0x0000000e00007812 */ /* 0x000fe200078efcff */
[----:B------:R-:W0:Y:S01]  /*0e20*/  LDGDEPBAR ;  /* 0x00000000000079af */ /* 0x000e220000000000 */
[----:B------:R-:W-:-:S02]  /*0e30*/  LOP3.LUT R46, R5, R46, RZ, 0xfc, !PT ;  /* 0x0000002e052e7212 */ /* 0x000fc400078efcff */
[----:B------:R-:W-:Y:S02]  /*0e40*/  IADD3 R53, P0, R58, 0x100, RZ ;  /* 0x000001003a357810 */ /* 0x000fe40007f1e0ff */
[----:B------:R-:W-:Y:S02]  /*0e50*/  IADD3 R65, P2, R54, 0x100, RZ ;  /* 0x0000010036417810 */ /* 0x000fe40007f5e0ff */
[----:B------:R-:W-:Y:S01]  /*0e60*/  LOP3.LUT R8, R8, 0x7, R39, 0x78, !PT ;  /* 0x0000000708087812 */ /* 0x000fe200078e7827 */
[----:B------:R-:W-:Y:S01]  /*0e70*/  IMAD.X R52, RZ, RZ, R59, P0 ;  /* 0x000000ffff347224 */ /* 0x000fe200000e063b */
[----:B------:R-:W-:Y:S01]  /*0e80*/  LOP3.LUT R30, R30, 0x7, R39, 0x78, !PT ;  /* 0x000000071e1e7812 */ /* 0x000fe200078e7827 */
[----:B------:R-:W-:Y:S01]  /*0e90*/  IMAD.X R64, RZ, RZ, R55, P2 ;  /* 0x000000ffff407224 */ /* 0x000fe200010e0637 */
[----:B------:R-:W-:Y:S01]  /*0ea0*/  LOP3.LUT R6, R6, 0x7, R39, 0x78, !PT ;  /* 0x0000000706067812 */ /* 0x000fe200078e7827 */
[----:B------:R-:W-:Y:S01]  /*0eb0*/  IMAD.SHL.U32 R8, R8, 0x10, RZ ;  /* 0x0000001008087824 */ /* 0x000fe200078e00ff */
        /* <DEDUP_REMOVED lines=8> */
[----:B------:R-:W-:Y:S01]  /*0f40*/  IADD3 R67, P3, R56, 0x100, RZ ;  /* 0x0000010038437810 */ /* 0x000fe20007f7e0ff */
[----:B------:R-:W-:Y:S01]  /*0f50*/  IMAD.SHL.U32 R2, R2, 0x10, RZ ;  /* 0x0000001002027824 */ /* 0x000fe200078e00ff */
[----:B------:R-:W-:Y:S01]  /*0f60*/  IADD3 R63, P1, R26, 0x100, RZ ;  /* 0x000001001a3f7810 */ /* 0x000fe20007f3e0ff */
[----:B------:R-:W-:-:S04]  /*0f70*/  DEPBAR.LE SB0, 0x0 ;  /* 0x000080000000791a */ /* 0x000fc80000000000 */
[----:B------:R-:W-:Y:S01]  /*0f80*/  BAR.SYNC.DEFER_BLOCKING 0x0 ;  /* 0x0000000000007b1d */ /* 0x000fe20000010000 */
[----:B------:R-:W-:Y:S01]  /*0f90*/  IMAD.SHL.U32 R0, R0, 0x10, RZ ;  /* 0x0000001000007824 */ /* 0x000fe200078e00ff */
[----:B--2---:R-:W-:Y:S01]  /*0fa0*/  IADD3 R55, P0, R10, 0x100, RZ ;  /* 0x000001000a377810 */ /* 0x004fe20007f1e0ff */
[----:B------:R-:W-:Y:S01]  /*0fb0*/  IMAD.X R66, RZ, RZ, R57, P3 ;  /* 0x000000ffff427224 */ /* 0x000fe200018e0639 */
[----:B------:R-:W-:Y:S01]  /*0fc0*/  IADD3 R61, P3, R24, 0x100, RZ ;  /* 0x00000100183d7810 */ /* 0x000fe20007f7e0ff */
[----:B------:R-:W-:Y:S01]  /*0fd0*/  IMAD.X R62, RZ, RZ, R27, P1 ;  /* 0x000000ffff3e7224 */ /* 0x000fe200008e061b */
[----:B------:R-:W-:Y:S01]  /*0fe0*/  IADD3 R59, P2, R22, 0x100, RZ ;  /* 0x00000100163b7810 */ /* 0x000fe20007f5e0ff */
[----:B------:R-:W-:Y:S01]  /*0ff0*/  IMAD.X R54, RZ, RZ, R11, P0 ;  /* 0x000000ffff367224 */ /* 0x000fe200000e060b */
[----:B-1-3--:R-:W-:Y:S01]  /*1000*/  IADD3 R57, P1, R20, 0x100, RZ ;  /* 0x0000010014397810 */ /* 0x00afe20007f3e0ff */
[----:B------:R-:W-:Y:S01]  /*1010*/  IMAD.X R60, RZ, RZ, R25, P3 ;  /* 0x000000ffff3c7224 */ /* 0x000fe200018e0619 */
[-C--:B------:R-:W-:Y:S01]  /*1020*/  LOP3.LUT R31, R8, R5.reuse, RZ, 0xfc, !PT ;  /* 0x00000005081f7212 */ /* 0x080fe200078efcff */
[----:B------:R-:W-:Y:S01]  /*1030*/  IMAD.X R58, RZ, RZ, R23, P2 ;  /* 0x000000ffff3a7224 */ /* 0x000fe200010e0617 */
[-C--:B------:R-:W-:Y:S01]  /*1040*/  LOP3.LUT R30, R30, R5.reuse, RZ, 0xfc, !PT ;  /* 0x000000051e1e7212 */ /* 0x080fe200078efcff */
[----:B------:R-:W-:Y:S01]  /*1050*/  IMAD.X R56, RZ, RZ, R21, P1 ;  /* 0x000000ffff387224 */ /* 0x000fe200008e0615 */
[----:B------:R-:W-:-:S02]  /*1060*/  LOP3.LUT R29, R6, R5, RZ, 0xfc, !PT ;  /* 0x00000005061d7212 */ /* 0x000fc400078efcff */
[----:B------:R-:W-:Y:S02]  /*1070*/  CS2R R6, SRZ ;  /* 0x0000000000067805 */ /* 0x000fe4000001ff00 */
[-C--:B------:R-:W-:Y:S02]  /*1080*/  LOP3.LUT R28, R28, R5.reuse, RZ, 0xfc, !PT ;  /* 0x000000051c1c7212 */ /* 0x080fe400078efcff */
[----:B------:R-:W-:Y:S02]  /*1090*/  CS2R R8, SRZ ;  /* 0x0000000000087805 */ /* 0x000fe4000001ff00 */
[-C--:B------:R-:W-:Y:S02]  /*10a0*/  LOP3.LUT R3, R4, R5.reuse, RZ, 0xfc, !PT ;  /* 0x0000000504037212 */ /* 0x080fe400078efcff */
[----:B------:R-:W-:Y:S02]  /*10b0*/  CS2R R10, SRZ ;  /* 0x00000000000a7805 */ /* 0x000fe4000001ff00 */
[----:B------:R-:W-:-:S02]  /*10c0*/  LOP3.LUT R2, R2, R5, RZ, 0xfc, !PT ;  /* 0x0000000502027212 */ /* 0x000fc400078efcff */
[----:B------:R-:W-:Y:S02]  /*10d0*/  LOP3.LUT R0, R0, R5, RZ, 0xfc, !PT ;  /* 0x0000000500007212 */ /* 0x000fe400078efcff */
[----:B------:R-:W-:Y:S01]  /*10e0*/  CS2R R4, SRZ ;  /* 0x0000000000047805 */ /* 0x000fe2000001ff00 */
[----:B------:R1:W2:Y:S04]  /*10f0*/  LDSM.16.M88.4 R12, [R40+UR4] ;  /* 0x00000004280c783b */ /* 0x0002a80008000200 */
[----:B------:R1:W3:Y:S01]  /*1100*/  LDSM.16.M88.4 R16, [R46+UR4+0x1000] ;  /* 0x001000042e10783b */ /* 0x0002e20008000200 */
[----:B------:R-:W-:-:S04]  /*1110*/  DEPBAR.LE SB1, 0x0 ;  /* 0x000090000000791a */ /* 0x000fc80000000000 */
.L_x_0:
[----:B------:R-:W-:-:S01]  /*1120*/  LDSM.16.M88.4 R20, [R38+UR4] ;  /* 0x000000042614783b */ /* 0x000fc20008000200 */
[----:B--23--:R-:W-:Y:S01]  /*1130*/  HMMA.16816.F32.BF16 R4, R12, R16, R4 ;  /* 0x000000100c04723c */ /* 0x00cfe20000041804 */
[----:B------:R-:W-:Y:S02]  /*1140*/  UISETP.GE.U32.AND UP0, UPT, UR15, 0xb80, UPT ;  /* 0x00000b800f00788c */ /* 0x000fe4000bf06070 */
[----:B----4-:R-:W2:Y:S01]  /*1150*/  LDSM.16.M88.4 R24, [R31+UR4+0x1000] ;  /* 0x001000041f18783b */ /* 0x010ea20008000200 */
[----:B------:R-:W-:Y:S02]  /*1160*/  UIADD3 UR15, UR15, 0x80, URZ ;  /* 0x000000800f0f7890 */ /* 0x000fe4000fffe03f */
[----:B------:R-:W-:Y:S01]  /*1170*/  HMMA.16816.F32.BF16 R8, R12, R18, R8 ;  /* 0x000000120c08723c */ /* 0x000fe20000041808 */
[----:B------:R-:W-:Y:S01]  /*1180*/  LDSM.16.M88.4 R12, [R37+UR4] ;  /* 0x00000004250c783b */ /* 0x000fe20008000200 */
[----:B------:R-:W-:Y:S03]  /*1190*/  PLOP3.LUT P0, PT, PT, PT, UP0, 0x80, 0x0 ;  /* 0x000000000000781c */ /* 0x000fe60003f0f008 */
[----:B------:R-:W3:Y:S11]  /*11a0*/  LDSM.16.M88.4 R16, [R30+UR4+0x1000] ;  /* 0x001000041e10783b */ /* 0x000ef60008000200 */
[----:B------:R-:W-:-:S02]  /*11b0*/  @!UPT UIADD3 URZ, URZ, URZ, URZ ;  /* 0x0000003f3f3ff290 */ /* 0x000fc4000fffe03f */
[----:B--2---:R-:W-:Y:S06]  /*11c0*/  HMMA.16816.F32.BF16 R4, R20, R24, R4 ;  /* 0x000000181404723c */ /* 0x004fec0000041804 */
[----:B------:R-:W-:Y:S01]  /*11d0*/  HMMA.16816.F32.BF16 R8, R20, R26, R8 ;  /* 0x0000001a1408723c */ /* 0x000fe20000041808 */
[----:B------:R-:W-:Y:S04]  /*11e0*/  LDSM.16.M88.4 R20, [R36+UR4] ;  /* 0x000000042414783b */ /* 0x000fe80008000200 */
[----:B------:R-:W2:Y:S11]  /*11f0*/  LDSM.16.M88.4 R24, [R29+UR4+0x1000] ;  /* 0x001000041d18783b */ /* 0x000eb60008000200 */
[----:B------:R-:W-:-:S02]  /*1200*/  @!UPT UIADD3 URZ, URZ, URZ, URZ ;  /* 0x0000003f3f3ff290 */ /* 0x000fc4000fffe03f */
[----:B---3--:R-:W-:Y:S06]  /*1210*/  HMMA.16816.F32.BF16 R4, R12, R16, R4 ;  /* 0x000000100c04723c */ /* 0x008fec0000041804 */
[----:B------:R-:W-:Y:S01]  /*1220*/  HMMA.16816.F32.BF16 R8, R12, R18, R8 ;  /* 0x000000120c08723c */ /* 0x000fe20000041808 */
[----:B------:R-:W-:Y:S04]  /*1230*/  LDSM.16.M88.4 R12, [R35+UR4] ;  /* 0x00000004230c783b */ /* 0x000fe80008000200 */
        /* <DEDUP_REMOVED lines=15> */
[----:B------:R-:W2:Y:S01]  /*1330*/  LDSM.16.M88.4 R24, [R0+UR4+0x1000] ;  /* 0x001000040018783b */ /* 0x000ea20008000200 */
[----:B------:R-:W-:Y:S11]  /*1340*/  BAR.SYNC.DEFER_BLOCKING 0x0 ;  /* 0x0000000000007b1d */ /* 0x000ff60000010000 */
[----:B------:R-:W-:-:S01]  /*1350*/  @!UPT UIADD3 URZ, URZ, URZ, URZ ;  /* 0x0000003f3f3ff290 */ /* 0x000fc2000fffe03f */
[----:B---3--:R-:W-:Y:S06]  /*1360*/  HMMA.16816.F32.BF16 R4, R12, R16, R4 ;  /* 0x000000100c04723c */ /* 0x008fec0000041804 */
[----:B------:R-:W-:Y:S11]  /*1370*/  HMMA.16816.F32.BF16 R8, R12, R18, R8 ;  /* 0x000000120c08723c */ /* 0x000ff60000041808 */
[----:B------:R-:W-:Y:S07]  /*1380*/  @!UPT UIADD3 URZ, URZ, URZ, URZ ;  /* 0x0000003f3f3ff290 */ /* 0x000fee000fffe03f */
[----:B--2---:R-:W-:Y:S05]  /*1390*/  HMMA.16816.F32.BF16 R4, R20, R24, R4 ;  /* 0x000000181404723c */ /* 0x004fea0000041804 */
[----:B------:R-:W-:-:S01]  /*13a0*/  IADD3 R14, P2, R41, UR14, RZ ;  /* 0x0000000e290e7c10 */ /* 0x000fc2000ff5e0ff */
[----:B------:R-:W-:Y:S05]  /*13b0*/  HMMA.16816.F32.BF16 R8, R20, R26, R8 ;  /* 0x0000001a1408723c */ /* 0x000fea0000041808 */
[----:B------:R-:W-:Y:S02]  /*13c0*/  IADD3.X R15, R68, UR5, RZ, P2, !PT ;  /* 0x00000005440f7c10 */ /* 0x000fe400097fe4ff */
[----:B------:R-:W-:Y:S03]  /*13d0*/  IADD3 R18, P1, R53, UR14, RZ ;  /* 0x0000000e35127c10 */ /* 0x000fe6000ff3e0ff */
[----:B------:R-:W-:Y:S01]  /*13e0*/  @!PT LDS RZ, [RZ] ;  /* 0x00000000fffff984 */ /* 0x000fe20000000800 */
[----:B------:R-:W-:Y:S01]  /*13f0*/  @!PT LDS RZ, [RZ] ;  /* 0x00000000fffff984 */ /* 0x000fe20000000800 */
[----:B------:R-:W-:Y:S01]  /*1400*/  @!PT LDS RZ, [RZ] ;  /* 0x00000000fffff984 */ /* 0x000fe20000000800 */
[----:B------:R-:W-:Y:S01]  /*1410*/  LDGSTS.E.BYPASS.LTC128B.128 [R51], desc[UR16][R14.64], !P0 ;  /* 0x000000000e337fae */ /* 0x000fe2000c101d50 */
[----:B------:R-:W-:Y:S02]  /*1420*/  IADD3.X R19, R52, UR5, RZ, P1, !PT ;  /* 0x0000000534137c10 */ /* 0x000fe40008ffe4ff */
[----:B------:R-:W-:Y:S01]  /*1430*/  IADD3 R16, P2, R55, UR14, RZ ;  /* 0x0000000e37107c10 */ /* 0x000fe2000ff5e0ff */
[----:B------:R-:W-:Y:S03]  /*1440*/  LDGSTS.E.BYPASS.LTC128B.128 [R50], desc[UR16][R14.64], !P0 ;  /* 0x000000000e327fae */ /* 0x000fe6000c101d50 */
[----:B------:R-:W-:Y:S01]  /*1450*/  IADD3.X R17, R54, UR5, RZ, P2, !PT ;  /* 0x0000000536117c10 */ /* 0x000fe200097fe4ff */
[----:B------:R-:W-:Y:S04]  /*1460*/  LDGSTS.E.BYPASS.LTC128B.128 [R49], desc[UR16][R14.64], !P0 ;  /* 0x000000000e317fae */ /* 0x000fe8000c101d50 */
[----:B------:R2:W-:Y:S04]  /*1470*/  LDGSTS.E.BYPASS.LTC128B.128 [R48], desc[UR16][R14.64], !P0 ;  /* 0x000000000e307fae */ /* 0x0005e8000c101d50 */
[----:B------:R-:W0:Y:S04]  /*1480*/  LDGDEPBAR ;  /* 0x00000000000079af */ /* 0x000e280000000000 */
[----:B------:R3:W-:Y:S04]  /*1490*/  LDGSTS.E.BYPASS.LTC128B.128 [R51+0x1000], desc[UR16][R18.64], !P0 ;  /* 0x0100000012337fae */ /* 0x0007e8000c101d50 */
[----:B------:R4:W-:Y:S01]  /*14a0*/  LDGSTS.E.BYPASS.LTC128B.128 [R50+0x1000], desc[UR16][R16.64], !P0 ;  /* 0x0100000010327fae */ /* 0x0009e2000c101d50 */
[----:B--2---:R-:W-:Y:S04]  /*14b0*/  IADD3 R14, P1, R57, UR14, RZ ;  /* 0x0000000e390e7c10 */ /* 0x004fe8000ff3e0ff */
[----:B------:R-:W-:Y:S02]  /*14c0*/  IADD3.X R15, R56, UR5, RZ, P1, !PT ;  /* 0x00000005380f7c10 */ /* 0x000fe40008ffe4ff */
[----:B------:R-:W-:Y:S02]  /*14d0*/  IADD3 R24, P1, R61, UR14, RZ ;  /* 0x0000000e3d187c10 */ /* 0x000fe4000ff3e0ff */
[----:B---3--:R-:W-:Y:S01]  /*14e0*/  IADD3 R18, P2, R59, UR14, RZ ;  /* 0x0000000e3b127c10 */ /* 0x008fe2000ff5e0ff */
[----:B------:R2:W-:Y:S01]  /*14f0*/  LDGSTS.E.BYPASS.LTC128B.128 [R49+0x1000], desc[UR16][R14.64], !P0 ;  /* 0x010000000e317fae */ /* 0x0005e2000c101d50 */
[----:B------:R-:W-:Y:S02]  /*1500*/  IADD3.X R25, R60, UR5, RZ, P1, !PT ;  /* 0x000000053c197c10 */ /* 0x000fe40008ffe4ff */
[----:B------:R-:W-:Y:S02]  /*1510*/  IADD3.X R19, R58, UR5, RZ, P2, !PT ;  /* 0x000000053a137c10 */ /* 0x000fe400097fe4ff */
[----:B----4-:R-:W-:Y:S03]  /*1520*/  IADD3 R16, P3, R63, UR14, RZ ;  /* 0x0000000e3f107c10 */ /* 0x010fe6000ff7e0ff */
[----:B------:R3:W-:Y:S01]  /*1530*/  LDGSTS.E.BYPASS.LTC128B.128 [R48+0x1000], desc[UR16][R18.64], !P0 ;  /* 0x0100000012307fae */ /* 0x0007e2000c101d50 */
[----:B------:R-:W-:Y:S03]  /*1540*/  IADD3.X R17, R62, UR5, RZ, P3, !PT ;  /* 0x000000053e117c10 */ /* 0x000fe60009ffe4ff */
[----:B------:R-:W-:Y:S04]  /*1550*/  LDGSTS.E.BYPASS.LTC128B.128 [R45+0x1000], desc[UR16][R24.64], !P0 ;  /* 0x01000000182d7fae */ /* 0x000fe8000c101d50 */
[----:B-1----:R-:W-:Y:S01]  /*1560*/  LDGSTS.E.BYPASS.LTC128B.128 [R44+0x1000], desc[UR16][R16.64], !P0 ;  /* 0x01000000102c7fae */ /* 0x002fe2000c101d50 */
[----:B--2---:R-:W-:Y:S04]  /*1570*/  IADD3 R14, P2, R65, UR14, RZ ;  /* 0x0000000e410e7c10 */ /* 0x004fe8000ff5e0ff */
[----:B------:R-:W-:Y:S02]  /*1580*/  IADD3.X R15, R64, UR5, RZ, P2, !PT ;  /* 0x00000005400f7c10 */ /* 0x000fe400097fe4ff */
[----:B---3--:R-:W-:Y:S03]  /*1590*/  IADD3 R18, P1, R67, UR14, RZ ;  /* 0x0000000e43127c10 */ /* 0x008fe6000ff3e0ff */
[----:B------:R1:W-:Y:S01]  /*15a0*/  LDGSTS.E.BYPASS.LTC128B.128 [R43+0x1000], desc[UR16][R14.64], !P0 ;  /* 0x010000000e2b7fae */ /* 0x0003e2000c101d50 */
[----:B------:R-:W-:Y:S01]  /*15b0*/  UIADD3 UR14, UP0, UR14, 0x100, URZ ;  /* 0x000001000e0e7890 */ /* 0x000fe2000ff1e03f */
[----:B------:R-:W-:Y:S03]  /*15c0*/  IADD3.X R19, R66, UR5, RZ, P1, !PT ;  /* 0x0000000542137c10 */ /* 0x000fe60008ffe4ff */
[----:B------:R-:W-:Y:S02]  /*15d0*/  UIADD3.X UR5, URZ, UR5, URZ, UP0, !UPT ;  /* 0x000000053f057290 */ /* 0x000fe400087fe43f */
[----:B------:R3:W-:Y:S04]  /*15e0*/  LDGSTS.E.BYPASS.LTC128B.128 [R42+0x1000], desc[UR16][R18.64], !P0 ;  /* 0x01000000122a7fae */ /* 0x0007e8000c101d50 */
[----:B------:R-:W0:Y:S01]  /*15f0*/  LDGDEPBAR ;  /* 0x00000000000079af */ /* 0x000e220000000000 */
[----:B------:R-:W-:Y:S04]  /*1600*/  DEPBAR.LE SB0, 0x0 ;  /* 0x000080000000791a */ /* 0x000fe80000000000 */
[----:B------:R-:W-:Y:S06]  /*1610*/  BAR.SYNC.DEFER_BLOCKING 0x0 ;  /* 0x0000000000007b1d */ /* 0x000fec0000010000 */
[----:B-1----:R4:W2:Y:S04]  /*1620*/  LDSM.16.M88.4 R12, [R40+UR4] ;  /* 0x00000004280c783b */ /* 0x0028a80008000200 */
[----:B---3--:R4:W2:Y:S01]  /*1630*/  LDSM.16.M88.4 R16, [R46+UR4+0x1000] ;  /* 0x001000042e10783b */ /* 0x0088a20008000200 */
[----:B------:R-:W-:Y:S08]  /*1640*/  @!P0 BRA `(.L_x_0) ;  /* 0xfffffff800b48947 */ /* 0x000ff0000383ffff */
[----:B------:R-:W-:Y:S01]  /*1650*/  IABS R0, UR9 ;  /* 0x0000000900007c13 */ /* 0x000fe20008000000 */
[----:B------:R-:W-:Y:S01]  /*1660*/  UISETP.GE.AND UP1, UPT, UR9, URZ, UPT ;  /* 0x0000003f0900728c */ /* 0x000fe2000bf26270 */
[----:B------:R-:W-:-:S04]  /*1670*/  DEPBAR.LE SB0, 0x0 ;  /* 0x000080000000791a */ /* 0x000fc80000000000 */
[----:B------:R-:W-:Y:S01]  /*1680*/  R2UR UR5, R0 ;  /* 0x00000000000572ca */ /* 0x000fe200000e0000 */
[----:B--2---:R-:W1:Y:S01]  /*1690*/  LDC.64 R14, c[0x0][0x220] ;  /* 0x00008800ff0e7b82 */ /* 0x004e620000000a00 */
[C---:B------:R-:W-:Y:S02]  /*16a0*/  LOP3.LUT R2, R39.reuse, 0x1f, RZ, 0xc0, !PT ;  /* 0x0000001f27027812 */ /* 0x040fe400078ec0ff */
[C---:B------:R-:W-:Y:S01]  /*16b0*/  LOP3.LUT R3, R39.reuse, 0x3, RZ, 0xc0, !PT ;  /* 0x0000000327037812 */ /* 0x040fe200078ec0ff */
[----:B------:R-:W-:Y:S01]  /*16c0*/  IMAD.SHL.U32 R39, R39, 0x8, RZ ;  /* 0x0000000827277824 */ /* 0x000fe200078e00ff */
[----:B------:R-:W-:Y:S02]  /*16d0*/  LOP3.LUT R0, R47, 0x8, RZ, 0xc0, !PT ;  /* 0x000000082f007812 */ /* 0x000fe400078ec0ff */
[----:B------:R-:W-:Y:S02]  /*16e0*/  SHF.R.U32.HI R2, RZ, 0x2, R2 ;  /* 0x00000002ff027819 */ /* 0x000fe40000011602 */
[----:B------:R-:W-:Y:S01]  /*16f0*/  F2FP.BF16.F32.PACK_AB R4, R5, R4 ;  /* 0x000000040504723e */ /* 0x000fe200000010ff */
[----:B------:R-:W-:Y:S01]  /*1700*/  IMAD R13, R3, 0x2, R0 ;  /* 0x00000002030d7824 */ /* 0x000fe200078e0200 */
[----:B------:R-:W-:Y:S01]  /*1710*/  F2FP.BF16.F32.PACK_AB R6, R7, R6 ;  /* 0x000000060706723e */ /* 0x000fe200000010ff */
[----:B------:R-:W-:Y:S01]  /*1720*/  UIMAD.WIDE.U32 UR14, UR11, UR5, URZ ;  /* 0x000000050b0e72a5 */ /* 0x000fe2000f8e003f */
[----:B------:R-:W-:Y:S01]  /*1730*/  F2FP.BF16.F32.PACK_AB R8, R9, R8 ;  /* 0x000000080908723e */ /* 0x000fe200000010ff */
[----:B------:R-:W-:Y:S01]  /*1740*/  IMAD R13, R2, 0x28, R13 ;  /* 0x00000028020d7824 */ /* 0x000fe200078e020d */
[----:B------:R-:W-:-:S02]  /*1750*/  F2FP.BF16.F32.PACK_AB R10, R11, R10 ;  /* 0x0000000a0b0a723e */ /* 0x000fc400000010ff */
[----:B------:R-:W-:Y:S02]  /*1760*/  LOP3.LUT R2, R2, 0x8, R47, 0xf8, !PT ;  /* 0x0000000802027812 */ /* 0x000fe400078ef82f */
[----:B------:R-:W-:Y:S01]  /*1770*/  UMOV UR11, UR15 ;  /* 0x0000000f000b7c82 */ /* 0x000fe20008000000 */
[----:B------:R-:W-:Y:S01]  /*1780*/  LEA R13, R13, UR4, 0x1 ;  /* 0x000000040d0d7c11 */ /* 0x000fe2000f8e08ff */
[----:B------:R-:W-:Y:S01]  /*1790*/  UIMAD UR5, UR11, UR7, UR5 ;  /* 0x000000070b0572a4 */ /* 0x000fe2000f8e0205 */
[----:B------:R-:W-:Y:S01]  /*17a0*/  BAR.SYNC.DEFER_BLOCKING 0x0 ;  /* 0x0000000000007b1d */ /* 0x000fe20000010000 */
[----:B------:R-:W-:Y:S02]  /*17b0*/  LOP3.LUT R47, R47, 0xf, RZ, 0xc0, !PT ;  /* 0x0000000f2f2f7812 */ /* 0x000fe400078ec0ff */
[----:B------:R-:W-:-:S11]  /*17c0*/  UISETP.GT.U32.AND UP0, UPT, UR8, UR5, UPT ;  /* 0x000000050800728c */ /* 0x000fd6000bf04070 */
[----:B------:R-:W-:-:S04]  /*17d0*/  @!UP0 UIADD3 UR5, UR5, -UR8, URZ ;  /* 0x8000000805058290 */ /* 0x000fc8000fffe03f */
[----:B------:R-:W-:Y:S01]  /*17e0*/  UISETP.GT.U32.AND UP0, UPT, UR8, UR5, UPT ;  /* 0x000000050800728c */ /* 0x000fe2000bf04070 */
[----:B------:R2:W-:Y:S04]  /*17f0*/  STS [R13], R4 ;  /* 0x000000040d007388 */ /* 0x0005e80000000800 */
[----:B------:R3:W-:Y:S06]  /*1800*/  STS [R13+0x280], R6 ;  /* 0x000280060d007388 */ /* 0x0007ec0000000800 */
[----:B------:R-:W-:-:S02]  /*1810*/  @!UP0 UIADD3 UR5, UR5, -UR8, URZ ;  /* 0x8000000805058290 */ /* 0x000fc4000fffe03f */
[----:B------:R-:W-:Y:S01]  /*1820*/  UISETP.NE.AND UP0, UPT, UR12, URZ, UPT ;  /* 0x0000003f0c00728c */ /* 0x000fe2000bf05270 */
[----:B------:R3:W-:Y:S01]  /*1830*/  STS [R13+0x20], R8 ;  /* 0x000020080d007388 */ /* 0x0007e20000000800 */
[----:B------:R-:W-:-:S03]  /*1840*/  @!UP1 UIADD3 UR5, -UR5, URZ, URZ ;  /* 0x0000003f05059290 */ /* 0x000fc6000fffe13f */
[----:B------:R3:W-:Y:S01]  /*1850*/  STS [R13+0x2a0], R10 ;  /* 0x0002a00a0d007388 */ /* 0x0007e20000000800 */
[----:B------:R-:W-:-:S04]  /*1860*/  USEL UR5, UR10, UR5, !UP0 ;  /* 0x000000050a057287 */ /* 0x000fc8000c000000 */
[----:B------:R-:W-:-:S06]  /*1870*/  ULEA UR5, UR13, UR5, 0x3 ;  /* 0x000000050d057291 */ /* 0x000fcc000f8e183f */
[----:B------:R-:W-:Y:S02]  /*1880*/  IMAD.U32 R0, RZ, RZ, UR5 ;  /* 0x00000005ff007e24 */ /* 0x000fe4000f8e00ff */
[----:B--2---:R-:W-:Y:S02]  /*1890*/  IMAD.U32 R4, RZ, RZ, UR6 ;  /* 0x00000006ff047e24 */ /* 0x004fe4000f8e00ff */
[----:B------:R-:W-:-:S03]  /*18a0*/  IMAD R0, R0, 0x10, R47 ;  /* 0x0000001000007824 */ /* 0x000fc600078e022f */
[----:B------:R-:W-:Y:S01]  /*18b0*/  LOP3.LUT R39, R4, 0x18, R39, 0xf8, !PT ;  /* 0x0000001804277812 */ /* 0x000fe200078ef827 */
[----:B------:R-:W-:Y:S01]  /*18c0*/  BAR.SYNC.DEFER_BLOCKING 0x0 ;  /* 0x0000000000007b1d */ /* 0x000fe20000010000 */
[----:B------:R-:W-:Y:S01]  /*18d0*/  ISETP.GE.AND P0, PT, R0, 0x1, PT ;  /* 0x000000010000780c */ /* 0x000fe20003f06270 */
[----:B------:R-:W-:Y:S02]  /*18e0*/  IMAD R0, R2, 0x5, R3 ;  /* 0x0000000502007824 */ /* 0x000fe400078e0203 */
[C---:B-1----:R-:W-:Y:S01]  /*18f0*/  IMAD.WIDE R14, R39.reuse, 0x2, R14 ;  /* 0x00000002270e7825 */ /* 0x042fe200078e020e */
[----:B------:R-:W-:-:S03]  /*1900*/  ISETP.LT.AND P0, PT, R39, 0x4800, !P0 ;  /* 0x000048002700780c */ /* 0x000fc60004701270 */
[----:B------:R-:W-:-:S05]  /*1910*/  IMAD.SHL.U32 R0, R0, 0x8, RZ ;  /* 0x0000000800007824 */ /* 0x000fca00078e00ff */
[----:B------:R-:W-:-:S05]  /*1920*/  LEA R0, R0, UR4, 0x1 ;  /* 0x0000000400007c11 */ /* 0x000fca000f8e08ff */
[----:B---3--:R-:W-:Y:S05]  /*1930*/  @!P0 EXIT ;  /* 0x000000000000894d */ /* 0x008fea0003800000 */
[----:B------:R-:W1:Y:S04]  /*1940*/  LDS.128 R4, [R0] ;  /* 0x0000000000047984 */ /* 0x000e680000000c00 */
[----:B-1----:R-:W-:Y:S01]  /*1950*/  STG.E.128 desc[UR16][R14.64], R4 ;  /* 0x000000040e007986 */ /* 0x002fe2000c101d10 */
[----:B------:R-:W-:Y:S05]  /*1960*/  EXIT ;  /* 0x000000000000794d */ /* 0x000fea0003800000 */
.L_x_1:
[----:B------:R-:W-:-:S00]  /*1970*/  BRA `(.L_x_1) ;  /* 0xfffffffc00fc7947 */ /* 0x000fc0000383ffff */
[----:B------:R-:W-:-:S00]  /*1980*/  NOP ;  /* 0x0000000000007918 */ /* 0x000fc00000000000 */
[----:B------:R-:W-:-:S00]  /*1990*/  NOP ;  /* 0x0000000000007918 */ /* 0x000fc00000000000 */
[----:B------:R-:W-:-:S00]  /*19a0*/  NOP ;  /* 0x0000000000007918 */ /* 0x000fc00000000000 */
[----:B------:R-:W-:-:S00]  /*19b0*/  NOP ;  /* 0x0000000000007918 */ /* 0x000fc00000000000 */
[----:B------:R-:W-:-:S00]  /*19c0*/  NOP ;  /* 0x0000000000007918 */ /* 0x000fc00000000000 */
[----:B------:R-:W-:-:S00]  /*19d0*/  NOP ;  /* 0x0000000000007918 */ /* 0x000fc00000000000 */
[----:B------:R-:W-:-:S00]  /*19e0*/  NOP ;  /* 0x0000000000007918 */ /* 0x000fc00000000000 */
[----:B------:R-:W-:-:S00]  /*19f0*/  NOP ;  /* 0x0000000000007918 */ /* 0x000fc00000000000 */
.L_x_2:


//--------------------- .nv.shared.triton_mm      --------------------------
	.section	.nv.shared.triton_mm,"aw",@nobits
	.sectionflags	@""
	.align	16
	.zero		1024


//--------------------- .nv.constant0.triton_mm   --------------------------
	.section	.nv.constant0.triton_mm,"a",@progbits
	.sectionflags	@""
	.align	4
.nv.constant0.triton_mm:
	.zero		552
